//
// Generated by NVIDIA NVVM Compiler
//
// Compiler Build ID: CL-36424714
// Cuda compilation tools, release 13.0, V13.0.88
// Based on NVVM 20.0.0
//

.version 9.0
.target sm_100
.address_size 64

	// .globl	separateChannels

.visible .entry separateChannels(
	.param .u64 .ptr .align 1 separateChannels_param_0,
	.param .u32 separateChannels_param_1,
	.param .u32 separateChannels_param_2,
	.param .u64 .ptr .align 1 separateChannels_param_3,
	.param .u64 .ptr .align 1 separateChannels_param_4,
	.param .u64 .ptr .align 1 separateChannels_param_5
)
{
	.reg .pred 	%p<4>;
	.reg .b16 	%rs<4>;
	.reg .b32 	%r<14>;
	.reg .b64 	%rd<15>;

	ld.param.u64 	%rd1, [separateChannels_param_0];
	ld.param.u32 	%r4, [separateChannels_param_1];
	ld.param.u32 	%r3, [separateChannels_param_2];
	ld.param.u64 	%rd2, [separateChannels_param_3];
	ld.param.u64 	%rd3, [separateChannels_param_4];
	ld.param.u64 	%rd4, [separateChannels_param_5];
	mov.u32 	%r6, %ntid.x;
	mov.u32 	%r7, %ctaid.x;
	mov.u32 	%r8, %tid.x;
	mad.lo.s32 	%r1, %r6, %r7, %r8;
	mov.u32 	%r9, %ntid.y;
	mov.u32 	%r10, %ctaid.y;
	mov.u32 	%r11, %tid.y;
	mad.lo.s32 	%r12, %r9, %r10, %r11;
	setp.ge.s32 	%p1, %r1, %r3;
	setp.ge.s32 	%p2, %r12, %r4;
	or.pred  	%p3, %p1, %p2;
	@%p3 bra 	$L__BB0_2;
	cvta.to.global.u64 	%rd5, %rd1;
	cvta.to.global.u64 	%rd6, %rd2;
	cvta.to.global.u64 	%rd7, %rd3;
	cvta.to.global.u64 	%rd8, %rd4;
	mad.lo.s32 	%r13, %r3, %r12, %r1;
	cvt.s64.s32 	%rd9, %r13;
	mul.wide.s32 	%rd10, %r13, 4;
	add.s64 	%rd11, %rd5, %rd10;
	ld.global.u8 	%rs1, [%rd11];
	add.s64 	%rd12, %rd6, %rd9;
	st.global.u8 	[%rd12], %rs1;
	ld.global.u8 	%rs2, [%rd11+1];
	add.s64 	%rd13, %rd7, %rd9;
	st.global.u8 	[%rd13], %rs2;
	ld.global.u8 	%rs3, [%rd11+2];
	add.s64 	%rd14, %rd8, %rd9;
	st.global.u8 	[%rd14], %rs3;
$L__BB0_2:
	ret;

}
	// .globl	recombineChannels
.visible .entry recombineChannels(
	.param .u64 .ptr .align 1 recombineChannels_param_0,
	.param .u64 .ptr .align 1 recombineChannels_param_1,
	.param .u64 .ptr .align 1 recombineChannels_param_2,
	.param .u64 .ptr .align 1 recombineChannels_param_3,
	.param .u32 recombineChannels_param_4,
	.param .u32 recombineChannels_param_5
)
{
	.reg .pred 	%p<4>;
	.reg .b32 	%r<20>;
	.reg .b64 	%rd<15>;

	ld.param.u64 	%rd1, [recombineChannels_param_0];
	ld.param.u64 	%rd2, [recombineChannels_param_1];
	ld.param.u64 	%rd3, [recombineChannels_param_2];
	ld.param.u64 	%rd4, [recombineChannels_param_3];
	ld.param.u32 	%r2, [recombineChannels_param_4];
	ld.param.u32 	%r4, [recombineChannels_param_5];
	mov.u32 	%r5, %ctaid.x;
	mov.u32 	%r6, %ntid.x;
	mov.u32 	%r7, %tid.x;
	mad.lo.s32 	%r8, %r5, %r6, %r7;
	mov.u32 	%r9, %ctaid.y;
	mov.u32 	%r10, %ntid.y;
	mov.u32 	%r11, %tid.y;
	mad.lo.s32 	%r12, %r9, %r10, %r11;
	mad.lo.s32 	%r1, %r4, %r12, %r8;
	setp.ge.s32 	%p1, %r8, %r4;
	setp.ge.s32 	%p2, %r12, %r2;
	or.pred  	%p3, %p1, %p2;
	@%p3 bra 	$L__BB1_2;
	cvta.to.global.u64 	%rd5, %rd1;
	cvta.to.global.u64 	%rd6, %rd2;
	cvta.to.global.u64 	%rd7, %rd3;
	cvta.to.global.u64 	%rd8, %rd4;
	cvt.s64.s32 	%rd9, %r1;
	add.s64 	%rd10, %rd5, %rd9;
	add.s64 	%rd11, %rd6, %rd9;
	add.s64 	%rd12, %rd7, %rd9;
	mul.wide.s32 	%rd13, %r1, 4;
	add.s64 	%rd14, %rd8, %rd13;
	ld.global.u8 	%r14, [%rd11];
	ld.global.u8 	%r15, [%rd10];
	prmt.b32 	%r16, %r15, %r14, 0x3340U;
	ld.global.u8 	%r17, [%rd12];
	prmt.b32 	%r18, %r17, 65535, 0x3340U;
	prmt.b32 	%r19, %r16, %r18, 0x5410U;
	st.global.u32 	[%rd14], %r19;
$L__BB1_2:
	ret;

}


// ===== COMPILED SASS (sm_100) =====

	.target	sm_100

	.elftype	@"ET_EXEC"


//--------------------- .note.nv.tkinfo           --------------------------
	.section	.note.nv.tkinfo,"",@"SHT_NOTE"
	.sectionflags	@"SHF_NOTE_NV_TKINFO"
	.tkinfo
        /*0018*/ 	.word	0x00000002
        /*0030*/ 	.string	""
        /*0030*/ 	.string	"ptxas"
        /*0030*/ 	.string	"Cuda compilation tools, release 13.0, V13.0.88"
        /*0030*/ 	.string	"Build cuda_13.0.r13.0/compiler.36424714_0"
        /*0030*/ 	.string	"-arch sm_100 -m 64 "



//--------------------- .note.nv.cuinfo           --------------------------
	.section	.note.nv.cuinfo,"",@"SHT_NOTE"
	.sectionflags	@"SHF_NOTE_NV_CUINFO"
        /*0018*/ 	.short	0x0002
        /*001a*/ 	.short	0x0064
        /*001c*/ 	.short	0x0082
	.zero		2


//--------------------- .nv.info                  --------------------------
	.section	.nv.info,"",@"SHT_CUDA_INFO"
	.align	4


	//----- nvinfo : EIATTR_REGCOUNT
	.align		4
        /*0000*/ 	.byte	0x04, 0x2f
        /*0002*/ 	.short	(.L_1 - .L_0)
	.align		4
.L_0:
        /*0004*/ 	.word	index@(separateChannels)
        /*0008*/ 	.word	0x00000012


	//----- nvinfo : EIATTR_FRAME_SIZE
	.align		4
.L_1:
        /*000c*/ 	.byte	0x04, 0x11
        /*000e*/ 	.short	(.L_3 - .L_2)
	.align		4
.L_2:
        /*0010*/ 	.word	index@(separateChannels)
        /*0014*/ 	.word	0x00000000


	//----- nvinfo : EIATTR_REGCOUNT
	.align		4
.L_3:
        /*0018*/ 	.byte	0x04, 0x2f
        /*001a*/ 	.short	(.L_5 - .L_4)
	.align		4
.L_4:
        /*001c*/ 	.word	index@(recombineChannels)
        /*0020*/ 	.word	0x00000010


	//----- nvinfo : EIATTR_FRAME_SIZE
	.align		4
.L_5:
        /*0024*/ 	.byte	0x04, 0x11
        /*0026*/ 	.short	(.L_7 - .L_6)
	.align		4
.L_6:
        /*0028*/ 	.word	index@(recombineChannels)
        /*002c*/ 	.word	0x00000000


	//----- nvinfo : EIATTR_MIN_STACK_SIZE
	.align		4
.L_7:
        /*0030*/ 	.byte	0x04, 0x12
        /*0032*/ 	.short	(.L_9 - .L_8)
	.align		4
.L_8:
        /*0034*/ 	.word	index@(recombineChannels)
        /*0038*/ 	.word	0x00000000


	//----- nvinfo : EIATTR_MIN_STACK_SIZE
	.align		4
.L_9:
        /*003c*/ 	.byte	0x04, 0x12
        /*003e*/ 	.short	(.L_11 - .L_10)
	.align		4
.L_10:
        /*0040*/ 	.word	index@(separateChannels)
        /*0044*/ 	.word	0x00000000
.L_11:


//--------------------- .nv.compat                --------------------------
	.section	.nv.compat,"",@"SHT_CUDA_COMPAT_INFO"
	.align	4
        /*0000*/ 	.byte	0x02, 0x09, 0x00, 0x00, 0x02, 0x02, 0x01, 0x00, 0x02, 0x05, 0x05, 0x00, 0x03, 0x07, 0x01, 0x01
        /*0010*/ 	.byte	0x02, 0x03, 0x00, 0x00, 0x02, 0x06, 0x01, 0x00, 0x04, 0x0b, 0x08, 0x00, 0x09, 0x00, 0x00, 0x00
        /*0020*/ 	.byte	0x00, 0x00, 0x00, 0x00


//--------------------- .nv.info.recombineChannels --------------------------
	.section	.nv.info.recombineChannels,"",@"SHT_CUDA_INFO"
	.sectionflags	@""
	.align	4


	//----- nvinfo : EIATTR_CUDA_API_VERSION
	.align		4
        /*0000*/ 	.byte	0x04, 0x37
        /*0002*/ 	.short	(.L_13 - .L_12)
.L_12:
        /*0004*/ 	.word	0x00000082


	//----- nvinfo : EIATTR_KPARAM_INFO
	.align		4
.L_13:
        /*0008*/ 	.byte	0x04, 0x17
        /*000a*/ 	.short	(.L_15 - .L_14)
.L_14:
        /*000c*/ 	.word	0x00000000
        /*0010*/ 	.short	0x0005
        /*0012*/ 	.short	0x0024
        /*0014*/ 	.byte	0x00, 0xf0, 0x11, 0x00


	//----- nvinfo : EIATTR_KPARAM_INFO
	.align		4
.L_15:
        /*0018*/ 	.byte	0x04, 0x17
        /*001a*/ 	.short	(.L_17 - .L_16)
.L_16:
        /*001c*/ 	.word	0x00000000
        /*0020*/ 	.short	0x0004
        /*0022*/ 	.short	0x0020
        /*0024*/ 	.byte	0x00, 0xf0, 0x11, 0x00


	//----- nvinfo : EIATTR_KPARAM_INFO
	.align		4
.L_17:
        /*0028*/ 	.byte	0x04, 0x17
        /*002a*/ 	.short	(.L_19 - .L_18)
.L_18:
        /*002c*/ 	.word	0x00000000
        /*0030*/ 	.short	0x0003
        /*0032*/ 	.short	0x0018
        /*0034*/ 	.byte	0x00, 0xf5, 0x21, 0x00


	//----- nvinfo : EIATTR_KPARAM_INFO
	.align		4
.L_19:
        /*0038*/ 	.byte	0x04, 0x17
        /*003a*/ 	.short	(.L_21 - .L_20)
.L_20:
        /*003c*/ 	.word	0x00000000
        /*0040*/ 	.short	0x0002
        /*0042*/ 	.short	0x0010
        /*0044*/ 	.byte	0x00, 0xf5, 0x21, 0x00


	//----- nvinfo : EIATTR_KPARAM_INFO
	.align		4
.L_21:
        /*0048*/ 	.byte	0x04, 0x17
        /*004a*/ 	.short	(.L_23 - .L_22)
.L_22:
        /*004c*/ 	.word	0x00000000
        /*0050*/ 	.short	0x0001
        /*0052*/ 	.short	0x0008
        /*0054*/ 	.byte	0x00, 0xf5, 0x21, 0x00


	//----- nvinfo : EIATTR_KPARAM_INFO
	.align		4
.L_23:
        /*0058*/ 	.byte	0x04, 0x17
        /*005a*/ 	.short	(.L_25 - .L_24)
.L_24:
        /*005c*/ 	.word	0x00000000
        /*0060*/ 	.short	0x0000
        /*0062*/ 	.short	0x0000
        /*0064*/ 	.byte	0x00, 0xf5, 0x21, 0x00


	//----- nvinfo : EIATTR_SPARSE_MMA_MASK
	.align		4
.L_25:
        /*0068*/ 	.byte	0x03, 0x50
        /*006a*/ 	.short	0x0000


	//----- nvinfo : EIATTR_MAXREG_COUNT
	.align		4
        /*006c*/ 	.byte	0x03, 0x1b
        /*006e*/ 	.short	0x00ff


	//----- nvinfo : EIATTR_MERCURY_ISA_VERSION
	.align		4
        /*0070*/ 	.byte	0x03, 0x5f
        /*0072*/ 	.short	0x0101


	//----- nvinfo : EIATTR_VRC_CTA_INIT_COUNT
	.align		4
        /*0074*/ 	.byte	0x02, 0x4a
	.zero		1
	.zero		1


	//----- nvinfo : EIATTR_EXIT_INSTR_OFFSETS
	.align		4
        /*0078*/ 	.byte	0x04, 0x1c
        /*007a*/ 	.short	(.L_27 - .L_26)


	//   ....[0]....
.L_26:
        /*007c*/ 	.word	0x000000d0


	//   ....[1]....
        /*0080*/ 	.word	0x00000230


	//----- nvinfo : EIATTR_CBANK_PARAM_SIZE
	.align		4
.L_27:
        /*0084*/ 	.byte	0x03, 0x19
        /*0086*/ 	.short	0x0028


	//----- nvinfo : EIATTR_PARAM_CBANK
	.align		4
        /*0088*/ 	.byte	0x04, 0x0a
        /*008a*/ 	.short	(.L_29 - .L_28)
	.align		4
.L_28:
        /*008c*/ 	.word	index@(.nv.constant0.recombineChannels)
        /*0090*/ 	.short	0x0380
        /*0092*/ 	.short	0x0028


	//----- nvinfo : EIATTR_SW_WAR
	.align		4
.L_29:
        /*0094*/ 	.byte	0x04, 0x36
        /*0096*/ 	.short	(.L_31 - .L_30)
.L_30:
        /*0098*/ 	.word	0x00000008
.L_31:


//--------------------- .nv.info.separateChannels --------------------------
	.section	.nv.info.separateChannels,"",@"SHT_CUDA_INFO"
	.sectionflags	@""
	.align	4


	//----- nvinfo : EIATTR_CUDA_API_VERSION
	.align		4
        /*0000*/ 	.byte	0x04, 0x37
        /*0002*/ 	.short	(.L_33 - .L_32)
.L_32:
        /*0004*/ 	.word	0x00000082


	//----- nvinfo : EIATTR_KPARAM_INFO
	.align		4
.L_33:
        /*0008*/ 	.byte	0x04, 0x17
        /*000a*/ 	.short	(.L_35 - .L_34)
.L_34:
        /*000c*/ 	.word	0x00000000
        /*0010*/ 	.short	0x0005
        /*0012*/ 	.short	0x0020
        /*0014*/ 	.byte	0x00, 0xf5, 0x21, 0x00


	//----- nvinfo : EIATTR_KPARAM_INFO
	.align		4
.L_35:
        /*0018*/ 	.byte	0x04, 0x17
        /*001a*/ 	.short	(.L_37 - .L_36)
.L_36:
        /*001c*/ 	.word	0x00000000
        /*0020*/ 	.short	0x0004
        /*0022*/ 	.short	0x0018
        /*0024*/ 	.byte	0x00, 0xf5, 0x21, 0x00


	//----- nvinfo : EIATTR_KPARAM_INFO
	.align		4
.L_37:
        /*0028*/ 	.byte	0x04, 0x17
        /*002a*/ 	.short	(.L_39 - .L_38)
.L_38:
        /*002c*/ 	.word	0x00000000
        /*0030*/ 	.short	0x0003
        /*0032*/ 	.short	0x0010
        /*0034*/ 	.byte	0x00, 0xf5, 0x21, 0x00


	//----- nvinfo : EIATTR_KPARAM_INFO
	.align		4
.L_39:
        /*0038*/ 	.byte	0x04, 0x17
        /*003a*/ 	.short	(.L_41 - .L_40)
.L_40:
        /*003c*/ 	.word	0x00000000
        /*0040*/ 	.short	0x0002
        /*0042*/ 	.short	0x000c
        /*0044*/ 	.byte	0x00, 0xf0, 0x11, 0x00


	//----- nvinfo : EIATTR_KPARAM_INFO
	.align		4
.L_41:
        /*0048*/ 	.byte	0x04, 0x17
        /*004a*/ 	.short	(.L_43 - .L_42)
.L_42:
        /*004c*/ 	.word	0x00000000
        /*0050*/ 	.short	0x0001
        /*0052*/ 	.short	0x0008
        /*0054*/ 	.byte	0x00, 0xf0, 0x11, 0x00


	//----- nvinfo : EIATTR_KPARAM_INFO
	.align		4
.L_43:
        /*0058*/ 	.byte	0x04, 0x17
        /*005a*/ 	.short	(.L_45 - .L_44)
.L_44:
        /*005c*/ 	.word	0x00000000
        /*0060*/ 	.short	0x0000
        /*0062*/ 	.short	0x0000
        /*0064*/ 	.byte	0x00, 0xf5, 0x21, 0x00


	//----- nvinfo : EIATTR_SPARSE_MMA_MASK
	.align		4
.L_45:
        /*0068*/ 	.byte	0x03, 0x50
        /*006a*/ 	.short	0x0000


	//----- nvinfo : EIATTR_MAXREG_COUNT
	.align		4
        /*006c*/ 	.byte	0x03, 0x1b
        /*006e*/ 	.short	0x00ff


	//----- nvinfo : EIATTR_MERCURY_ISA_VERSION
	.align		4
        /*0070*/ 	.byte	0x03, 0x5f
        /*0072*/ 	.short	0x0101


	//----- nvinfo : EIATTR_VRC_CTA_INIT_COUNT
	.align		4
        /*0074*/ 	.byte	0x02, 0x4a
	.zero		1
	.zero		1


	//----- nvinfo : EIATTR_EXIT_INSTR_OFFSETS
	.align		4
        /*0078*/ 	.byte	0x04, 0x1c
        /*007a*/ 	.short	(.L_47 - .L_46)


	//   ....[0]....
.L_46:
        /*007c*/ 	.word	0x000000c0


	//   ....[1]....
        /*0080*/ 	.word	0x00000200


	//----- nvinfo : EIATTR_CBANK_PARAM_SIZE
	.align		4
.L_47:
        /*0084*/ 	.byte	0x03, 0x19
        /*0086*/ 	.short	0x0028


	//----- nvinfo : EIATTR_PARAM_CBANK
	.align		4
        /*0088*/ 	.byte	0x04, 0x0a
        /*008a*/ 	.short	(.L_49 - .L_48)
	.align		4
.L_48:
        /*008c*/ 	.word	index@(.nv.constant0.separateChannels)
        /*0090*/ 	.short	0x0380
        /*0092*/ 	.short	0x0028


	//----- nvinfo : EIATTR_SW_WAR
	.align		4
.L_49:
        /*0094*/ 	.byte	0x04, 0x36
        /*0096*/ 	.short	(.L_51 - .L_50)
.L_50:
        /*0098*/ 	.word	0x00000008
.L_51:


//--------------------- .nv.callgraph             --------------------------
	.section	.nv.callgraph,"",@"SHT_CUDA_CALLGRAPH"
	.align	4
	.sectionentsize	8
	.align		4
        /*0000*/ 	.word	0x00000000
	.align		4
        /*0004*/ 	.word	0xffffffff
	.align		4
        /*0008*/ 	.word	0x00000000
	.align		4
        /*000c*/ 	.word	0xfffffffe
	.align		4
        /*0010*/ 	.word	0x00000000
	.align		4
        /*0014*/ 	.word	0xfffffffd
	.align		4
        /*0018*/ 	.word	0x00000000
	.align		4
        /*001c*/ 	.word	0xfffffffc


//--------------------- .text.recombineChannels   --------------------------
	.section	.text.recombineChannels,"ax",@progbits
	.align	128
        .global         recombineChannels
        .type           recombineChannels,@function
        .size           recombineChannels,(.L_x_2 - recombineChannels)
        .other          recombineChannels,@"STO_CUDA_ENTRY STV_DEFAULT"
recombineChannels:
.text.recombineChannels:
[----:B------:R-:W-:Y:S01]  /*0000*/  LDC R1, c[0x0][0x37c] ;  /* 0x0000df00ff017b82 */ /* 0x000fe20000000800 */
[----:B------:R-:W0:Y:S07]  /*0010*/  S2R R2, SR_TID.Y ;  /* 0x0000000000027919 */ /* 0x000e2e0000002200 */
[----:B------:R-:W1:Y:S01]  /*0020*/  LDC R0, c[0x0][0x360] ;  /* 0x0000d800ff007b82 */ /* 0x000e620000000800 */
[----:B------:R-:W2:Y:S01]  /*0030*/  LDCU.64 UR6, c[0x0][0x3a0] ;  /* 0x00007400ff0677ac */ /* 0x000ea20008000a00 */
[----:B------:R-:W1:Y:S06]  /*0040*/  S2R R5, SR_TID.X ;  /* 0x0000000000057919 */ /* 0x000e6c0000002100 */
[----:B------:R-:W0:Y:S08]  /*0050*/  S2UR UR5, SR_CTAID.Y ;  /* 0x00000000000579c3 */ /* 0x000e300000002600 */
[----:B------:R-:W0:Y:S08]  /*0060*/  LDC R3, c[0x0][0x364] ;  /* 0x0000d900ff037b82 */ /* 0x000e300000000800 */
[----:B------:R-:W1:Y:S01]  /*0070*/  S2UR UR4, SR_CTAID.X ;  /* 0x00000000000479c3 */ /* 0x000e620000002500 */
[----:B0-----:R-:W-:-:S05]  /*0080*/  IMAD R3, R3, UR5, R2 ;  /* 0x0000000503037c24 */ /* 0x001fca000f8e0202 */
[----:B--2---:R-:W-:Y:S01]  /*0090*/  ISETP.GE.AND P0, PT, R3, UR6, PT ;  /* 0x0000000603007c0c */ /* 0x004fe2000bf06270 */
[----:B-1----:R-:W-:-:S04]  /*00a0*/  IMAD R0, R0, UR4, R5 ;  /* 0x0000000400007c24 */ /* 0x002fc8000f8e0205 */
[----:B------:R-:W-:Y:S01]  /*00b0*/  IMAD R11, R3, UR7, R0 ;  /* 0x00000007030b7c24 */ /* 0x000fe2000f8e0200 */
[----:B------:R-:W-:-:S13]  /*00c0*/  ISETP.GE.OR P0, PT, R0, UR7, P0 ;  /* 0x0000000700007c0c */ /* 0x000fda0008706670 */
[----:B------:R-:W-:Y:S05]  /*00d0*/  @P0 EXIT ;  /* 0x000000000000094d */ /* 0x000fea0003800000 */
[----:B------:R-:W0:Y:S01]  /*00e0*/  LDCU.128 UR8, c[0x0][0x380] ;  /* 0x00007000ff0877ac */ /* 0x000e220008000c00 */
[----:B------:R-:W-:Y:S01]  /*00f0*/  SHF.R.S32.HI R0, RZ, 0x1f, R11 ;  /* 0x0000001fff007819 */ /* 0x000fe2000001140b */
[----:B------:R-:W1:Y:S01]  /*0100*/  LDC.64 R2, c[0x0][0x398] ;  /* 0x0000e600ff027b82 */ /* 0x000e620000000a00 */
[----:B------:R-:W2:Y:S01]  /*0110*/  LDCU.64 UR6, c[0x0][0x390] ;  /* 0x00007200ff0677ac */ /* 0x000ea20008000a00 */
[----:B------:R-:W3:Y:S01]  /*0120*/  LDCU.64 UR4, c[0x0][0x358] ;  /* 0x00006b00ff0477ac */ /* 0x000ee20008000a00 */
[C---:B0-----:R-:W-:Y:S02]  /*0130*/  IADD3 R6, P0, PT, R11.reuse, UR8, RZ ;  /* 0x000000080b067c10 */ /* 0x041fe4000ff1e0ff */
[C---:B------:R-:W-:Y:S02]  /*0140*/  IADD3 R4, P1, PT, R11.reuse, UR10, RZ ;  /* 0x0000000a0b047c10 */ /* 0x040fe4000ff3e0ff */
[----:B--2---:R-:W-:Y:S02]  /*0150*/  IADD3 R8, P2, PT, R11, UR6, RZ ;  /* 0x000000060b087c10 */ /* 0x004fe4000ff5e0ff */
[----:B------:R-:W-:-:S02]  /*0160*/  IADD3.X R7, PT, PT, R0, UR9, RZ, P0, !PT ;  /* 0x0000000900077c10 */ /* 0x000fc400087fe4ff */
[C---:B------:R-:W-:Y:S02]  /*0170*/  IADD3.X R5, PT, PT, R0.reuse, UR11, RZ, P1, !PT ;  /* 0x0000000b00057c10 */ /* 0x040fe40008ffe4ff */
[----:B------:R-:W-:Y:S02]  /*0180*/  IADD3.X R9, PT, PT, R0, UR7, RZ, P2, !PT ;  /* 0x0000000700097c10 */ /* 0x000fe400097fe4ff */
[----:B---3--:R-:W2:Y:S04]  /*0190*/  LDG.E.U8 R7, desc[UR4][R6.64] ;  /* 0x0000000406077981 */ /* 0x008ea8000c1e1100 */
[----:B------:R-:W2:Y:S04]  /*01a0*/  LDG.E.U8 R4, desc[UR4][R4.64] ;  /* 0x0000000404047981 */ /* 0x000ea8000c1e1100 */
[----:B------:R-:W3:Y:S01]  /*01b0*/  LDG.E.U8 R8, desc[UR4][R8.64] ;  /* 0x0000000408087981 */ /* 0x000ee2000c1e1100 */
[----:B------:R-:W-:Y:S01]  /*01c0*/  UMOV UR6, 0x3340 ;  /* 0x0000334000067882 */ /* 0x000fe20000000000 */
[----:B-1----:R-:W-:-:S04]  /*01d0*/  IMAD.WIDE R2, R11, 0x4, R2 ;  /* 0x000000040b027825 */ /* 0x002fc800078e0202 */
[----:B------:R-:W-:Y:S01]  /*01e0*/  IMAD.U32 R13, RZ, RZ, UR6 ;  /* 0x00000006ff0d7e24 */ /* 0x000fe2000f8e00ff */
[----:B--2---:R-:W-:-:S04]  /*01f0*/  PRMT R0, R7, 0x3340, R4 ;  /* 0x0000334007007816 */ /* 0x004fc80000000004 */
[----:B---3--:R-:W-:-:S04]  /*0200*/  PRMT R13, R8, R13, 0xffff ;  /* 0x0000ffff080d7416 */ /* 0x008fc8000000000d */
[----:B------:R-:W-:-:S05]  /*0210*/  PRMT R13, R0, 0x5410, R13 ;  /* 0x00005410000d7816 */ /* 0x000fca000000000d */
[----:B------:R-:W-:Y:S01]  /*0220*/  STG.E desc[UR4][R2.64], R13 ;  /* 0x0000000d02007986 */ /* 0x000fe2000c101904 */
[----:B------:R-:W-:Y:S05]  /*0230*/  EXIT ;  /* 0x000000000000794d */ /* 0x000fea0003800000 */
.L_x_0:
[----:B------:R-:W-:-:S00]  /*0240*/  BRA `(.L_x_0) ;  /* 0xfffffffc00fc7947 */ /* 0x000fc0000383ffff */
[----:B------:R-:W-:-:S00]  /*0250*/  NOP ;  /* 0x0000000000007918 */ /* 0x000fc00000000000 */
        /* <DEDUP_REMOVED lines=10> */
.L_x_2:


//--------------------- .text.separateChannels    --------------------------
	.section	.text.separateChannels,"ax",@progbits
	.align	128
        .global         separateChannels
        .type           separateChannels,@function
        .size           separateChannels,(.L_x_3 - separateChannels)
        .other          separateChannels,@"STO_CUDA_ENTRY STV_DEFAULT"
separateChannels:
.text.separateChannels:
[----:B------:R-:W-:Y:S01]  /*0000*/  LDC R1, c[0x0][0x37c] ;  /* 0x0000df00ff017b82 */ /* 0x000fe20000000800 */
[----:B------:R-:W0:Y:S01]  /*0010*/  S2R R5, SR_CTAID.Y ;  /* 0x0000000000057919 */ /* 0x000e220000002600 */
[----:B------:R-:W1:Y:S01]  /*0020*/  LDCU UR4, c[0x0][0x360] ;  /* 0x00006c00ff0477ac */ /* 0x000e620008000800 */
[----:B------:R-:W0:Y:S01]  /*0030*/  S2R R2, SR_TID.Y ;  /* 0x0000000000027919 */ /* 0x000e220000002200 */
[----:B------:R-:W0:Y:S01]  /*0040*/  LDCU UR5, c[0x0][0x364] ;  /* 0x00006c80ff0577ac */ /* 0x000e220008000800 */
[----:B------:R-:W1:Y:S01]  /*0050*/  S2R R0, SR_CTAID.X ;  /* 0x0000000000007919 */ /* 0x000e620000002500 */
[----:B------:R-:W2:Y:S01]  /*0060*/  LDCU.64 UR6, c[0x0][0x388] ;  /* 0x00007100ff0677ac */ /* 0x000ea20008000a00 */
[----:B------:R-:W1:Y:S01]  /*0070*/  S2R R3, SR_TID.X ;  /* 0x0000000000037919 */ /* 0x000e620000002100 */
[----:B0-----:R-:W-:-:S05]  /*0080*/  IMAD R5, R5, UR5, R2 ;  /* 0x0000000505057c24 */ /* 0x001fca000f8e0202 */
[----:B--2---:R-:W-:Y:S01]  /*0090*/  ISETP.GE.AND P0, PT, R5, UR6, PT ;  /* 0x0000000605007c0c */ /* 0x004fe2000bf06270 */
[----:B-1----:R-:W-:-:S05]  /*00a0*/  IMAD R0, R0, UR4, R3 ;  /* 0x0000000400007c24 */ /* 0x002fca000f8e0203 */
[----:B------:R-:W-:-:S13]  /*00b0*/  ISETP.GE.OR P0, PT, R0, UR7, P0 ;  /* 0x0000000700007c0c */ /* 0x000fda0008706670 */
[----:B------:R-:W-:Y:S05]  /*00c0*/  @P0 EXIT ;  /* 0x000000000000094d */ /* 0x000fea0003800000 */
[----:B------:R-:W0:Y:S01]  /*00d0*/  LDC.64 R2, c[0x0][0x380] ;  /* 0x0000e000ff027b82 */ /* 0x000e220000000a00 */
[----:B------:R-:W1:Y:S01]  /*00e0*/  LDCU.64 UR4, c[0x0][0x358] ;  /* 0x00006b00ff0477ac */ /* 0x000e620008000a00 */
[----:B------:R-:W-:Y:S01]  /*00f0*/  IMAD R9, R5, UR7, R0 ;  /* 0x0000000705097c24 */ /* 0x000fe2000f8e0200 */
[----:B------:R-:W2:Y:S03]  /*0100*/  LDCU.128 UR8, c[0x0][0x390] ;  /* 0x00007200ff0877ac */ /* 0x000ea60008000c00 */
[----:B0-----:R-:W-:-:S05]  /*0110*/  IMAD.WIDE R2, R9, 0x4, R2 ;  /* 0x0000000409027825 */ /* 0x001fca00078e0202 */
[----:B-1----:R-:W3:Y:S01]  /*0120*/  LDG.E.U8 R11, desc[UR4][R2.64] ;  /* 0x00000004020b7981 */ /* 0x002ee2000c1e1100 */
[----:B--2---:R-:W-:Y:S02]  /*0130*/  IADD3 R4, P0, PT, R9, UR8, RZ ;  /* 0x0000000809047c10 */ /* 0x004fe4000ff1e0ff */
[----:B------:R-:W-:-:S04]  /*0140*/  SHF.R.S32.HI R0, RZ, 0x1f, R9 ;  /* 0x0000001fff007819 */ /* 0x000fc80000011409 */
[----:B------:R-:W-:Y:S01]  /*0150*/  IADD3.X R5, PT, PT, R0, UR9, RZ, P0, !PT ;  /* 0x0000000900057c10 */ /* 0x000fe200087fe4ff */
[----:B------:R-:W0:Y:S04]  /*0160*/  LDCU.64 UR8, c[0x0][0x3a0] ;  /* 0x00007400ff0877ac */ /* 0x000e280008000a00 */
[----:B---3--:R-:W-:Y:S04]  /*0170*/  STG.E.U8 desc[UR4][R4.64], R11 ;  /* 0x0000000b04007986 */ /* 0x008fe8000c101104 */
[----:B------:R-:W2:Y:S01]  /*0180*/  LDG.E.U8 R13, desc[UR4][R2.64+0x1] ;  /* 0x00000104020d7981 */ /* 0x000ea2000c1e1100 */
[----:B------:R-:W-:-:S04]  /*0190*/  IADD3 R6, P0, PT, R9, UR10, RZ ;  /* 0x0000000a09067c10 */ /* 0x000fc8000ff1e0ff */
[----:B------:R-:W-:Y:S02]  /*01a0*/  IADD3.X R7, PT, PT, R0, UR11, RZ, P0, !PT ;  /* 0x0000000b00077c10 */ /* 0x000fe400087fe4ff */
[----:B0-----:R-:W-:-:S03]  /*01b0*/  IADD3 R8, P0, PT, R9, UR8, RZ ;  /* 0x0000000809087c10 */ /* 0x001fc6000ff1e0ff */
[----:B--2---:R-:W-:Y:S04]  /*01c0*/  STG.E.U8 desc[UR4][R6.64], R13 ;  /* 0x0000000d06007986 */ /* 0x004fe8000c101104 */
[----:B------:R-:W2:Y:S01]  /*01d0*/  LDG.E.U8 R15, desc[UR4][R2.64+0x2] ;  /* 0x00000204020f7981 */ /* 0x000ea2000c1e1100 */
[----:B------:R-:W-:-:S05]  /*01e0*/  IADD3.X R9, PT, PT, R0, UR9, RZ, P0, !PT ;  /* 0x0000000900097c10 */ /* 0x000fca00087fe4ff */
[----:B--2---:R-:W-:Y:S01]  /*01f0*/  STG.E.U8 desc[UR4][R8.64], R15 ;  /* 0x0000000f08007986 */ /* 0x004fe2000c101104 */
[----:B------:R-:W-:Y:S05]  /*0200*/  EXIT ;  /* 0x000000000000794d */ /* 0x000fea0003800000 */
.L_x_1:
        /* <DEDUP_REMOVED lines=15> */
.L_x_3:


//--------------------- .nv.shared.reserved.0     --------------------------
	.section	.nv.shared.reserved.0,"aw",@nobits
	.weak		__nv_reservedSMEM_offset_0_alias
	.size		__nv_reservedSMEM_offset_0_alias, 0, 64
	.other		__nv_reservedSMEM_offset_0_alias,@"STO_CUDA_RESERVED_SHARED STV_DEFAULT"
__nv_reservedSMEM_offset_0_alias:
	.zero		0
	.zero		64


//--------------------- .nv.constant0.recombineChannels --------------------------
	.section	.nv.constant0.recombineChannels,"a",@progbits
	.sectionflags	@""
	.align	4
.nv.constant0.recombineChannels:
	.zero		936


//--------------------- .nv.constant0.separateChannels --------------------------
	.section	.nv.constant0.separateChannels,"a",@progbits
	.sectionflags	@""
	.align	4
.nv.constant0.separateChannels:
	.zero		936


//--------------------- SYMBOLS --------------------------

	.type		.nv.reservedSmem.offset0,@object
	.size		.nv.reservedSmem.offset0,0x4
